//
// Generated by NVIDIA NVVM Compiler
//
// Compiler Build ID: CL-36424714
// Cuda compilation tools, release 13.0, V13.0.88
// Based on NVVM 20.0.0
//

.version 9.0
.target sm_100
.address_size 64

	// .globl	_Z14my_fill_kernelPdmd

.visible .entry _Z14my_fill_kernelPdmd(
	.param .u64 .ptr .align 1 _Z14my_fill_kernelPdmd_param_0,
	.param .u64 _Z14my_fill_kernelPdmd_param_1,
	.param .f64 _Z14my_fill_kernelPdmd_param_2
)
{
	.reg .pred 	%p<2>;
	.reg .b32 	%r<5>;
	.reg .b64 	%rd<7>;
	.reg .b64 	%fd<2>;

	ld.param.u64 	%rd2, [_Z14my_fill_kernelPdmd_param_0];
	ld.param.u64 	%rd3, [_Z14my_fill_kernelPdmd_param_1];
	ld.param.f64 	%fd1, [_Z14my_fill_kernelPdmd_param_2];
	mov.u32 	%r1, %tid.x;
	mov.u32 	%r2, %ctaid.x;
	mov.u32 	%r3, %ntid.x;
	mad.lo.s32 	%r4, %r2, %r3, %r1;
	cvt.u64.u32 	%rd1, %r4;
	setp.le.u64 	%p1, %rd3, %rd1;
	@%p1 bra 	$L__BB0_2;
	cvta.to.global.u64 	%rd4, %rd2;
	shl.b64 	%rd5, %rd1, 3;
	add.s64 	%rd6, %rd4, %rd5;
	st.global.f64 	[%rd6], %fd1;
$L__BB0_2:
	ret;

}
	// .globl	_Z15my_daxpy_kernelPdS_dm
.visible .entry _Z15my_daxpy_kernelPdS_dm(
	.param .u64 .ptr .align 1 _Z15my_daxpy_kernelPdS_dm_param_0,
	.param .u64 .ptr .align 1 _Z15my_daxpy_kernelPdS_dm_param_1,
	.param .f64 _Z15my_daxpy_kernelPdS_dm_param_2,
	.param .u64 _Z15my_daxpy_kernelPdS_dm_param_3
)
{
	.reg .pred 	%p<2>;
	.reg .b32 	%r<5>;
	.reg .b64 	%rd<10>;
	.reg .b64 	%fd<5>;

	ld.param.u64 	%rd2, [_Z15my_daxpy_kernelPdS_dm_param_0];
	ld.param.u64 	%rd3, [_Z15my_daxpy_kernelPdS_dm_param_1];
	ld.param.f64 	%fd1, [_Z15my_daxpy_kernelPdS_dm_param_2];
	ld.param.u64 	%rd4, [_Z15my_daxpy_kernelPdS_dm_param_3];
	mov.u32 	%r1, %tid.x;
	mov.u32 	%r2, %ctaid.x;
	mov.u32 	%r3, %ntid.x;
	mad.lo.s32 	%r4, %r2, %r3, %r1;
	cvt.u64.u32 	%rd1, %r4;
	setp.le.u64 	%p1, %rd4, %rd1;
	@%p1 bra 	$L__BB1_2;
	cvta.to.global.u64 	%rd5, %rd3;
	cvta.to.global.u64 	%rd6, %rd2;
	shl.b64 	%rd7, %rd1, 3;
	add.s64 	%rd8, %rd5, %rd7;
	ld.global.f64 	%fd2, [%rd8];
	add.s64 	%rd9, %rd6, %rd7;
	ld.global.f64 	%fd3, [%rd9];
	fma.rn.f64 	%fd4, %fd1, %fd3, %fd2;
	st.global.f64 	[%rd8], %fd4;
$L__BB1_2:
	ret;

}


// ===== COMPILED SASS (sm_100) =====

	.target	sm_100

	.elftype	@"ET_EXEC"


//--------------------- .note.nv.tkinfo           --------------------------
	.section	.note.nv.tkinfo,"",@"SHT_NOTE"
	.sectionflags	@"SHF_NOTE_NV_TKINFO"
	.tkinfo
        /*0018*/ 	.word	0x00000002
        /*0030*/ 	.string	""
        /*0030*/ 	.string	"ptxas"
        /*0030*/ 	.string	"Cuda compilation tools, release 13.0, V13.0.88"
        /*0030*/ 	.string	"Build cuda_13.0.r13.0/compiler.36424714_0"
        /*0030*/ 	.string	"-arch sm_100 -m 64 "



//--------------------- .note.nv.cuinfo           --------------------------
	.section	.note.nv.cuinfo,"",@"SHT_NOTE"
	.sectionflags	@"SHF_NOTE_NV_CUINFO"
        /*0018*/ 	.short	0x0002
        /*001a*/ 	.short	0x0064
        /*001c*/ 	.short	0x0082
	.zero		2


//--------------------- .nv.info                  --------------------------
	.section	.nv.info,"",@"SHT_CUDA_INFO"
	.align	4


	//----- nvinfo : EIATTR_REGCOUNT
	.align		4
        /*0000*/ 	.byte	0x04, 0x2f
        /*0002*/ 	.short	(.L_1 - .L_0)
	.align		4
.L_0:
        /*0004*/ 	.word	index@(_Z14my_fill_kernelPdmd)
        /*0008*/ 	.word	0x00000008


	//----- nvinfo : EIATTR_FRAME_SIZE
	.align		4
.L_1:
        /*000c*/ 	.byte	0x04, 0x11
        /*000e*/ 	.short	(.L_3 - .L_2)
	.align		4
.L_2:
        /*0010*/ 	.word	index@(_Z14my_fill_kernelPdmd)
        /*0014*/ 	.word	0x00000000


	//----- nvinfo : EIATTR_REGCOUNT
	.align		4
.L_3:
        /*0018*/ 	.byte	0x04, 0x2f
        /*001a*/ 	.short	(.L_5 - .L_4)
	.align		4
.L_4:
        /*001c*/ 	.word	index@(_Z15my_daxpy_kernelPdS_dm)
        /*0020*/ 	.word	0x0000000a


	//----- nvinfo : EIATTR_FRAME_SIZE
	.align		4
.L_5:
        /*0024*/ 	.byte	0x04, 0x11
        /*0026*/ 	.short	(.L_7 - .L_6)
	.align		4
.L_6:
        /*0028*/ 	.word	index@(_Z15my_daxpy_kernelPdS_dm)
        /*002c*/ 	.word	0x00000000


	//----- nvinfo : EIATTR_MIN_STACK_SIZE
	.align		4
.L_7:
        /*0030*/ 	.byte	0x04, 0x12
        /*0032*/ 	.short	(.L_9 - .L_8)
	.align		4
.L_8:
        /*0034*/ 	.word	index@(_Z15my_daxpy_kernelPdS_dm)
        /*0038*/ 	.word	0x00000000


	//----- nvinfo : EIATTR_MIN_STACK_SIZE
	.align		4
.L_9:
        /*003c*/ 	.byte	0x04, 0x12
        /*003e*/ 	.short	(.L_11 - .L_10)
	.align		4
.L_10:
        /*0040*/ 	.word	index@(_Z14my_fill_kernelPdmd)
        /*0044*/ 	.word	0x00000000
.L_11:


//--------------------- .nv.compat                --------------------------
	.section	.nv.compat,"",@"SHT_CUDA_COMPAT_INFO"
	.align	4
        /*0000*/ 	.byte	0x02, 0x09, 0x00, 0x00, 0x02, 0x02, 0x01, 0x00, 0x02, 0x05, 0x05, 0x00, 0x03, 0x07, 0x01, 0x01
        /*0010*/ 	.byte	0x02, 0x03, 0x00, 0x00, 0x02, 0x06, 0x01, 0x00, 0x04, 0x0b, 0x08, 0x00, 0x01, 0x00, 0x00, 0x00
        /*0020*/ 	.byte	0x00, 0x00, 0x00, 0x00


//--------------------- .nv.info._Z15my_daxpy_kernelPdS_dm --------------------------
	.section	.nv.info._Z15my_daxpy_kernelPdS_dm,"",@"SHT_CUDA_INFO"
	.sectionflags	@""
	.align	4


	//----- nvinfo : EIATTR_CUDA_API_VERSION
	.align		4
        /*0000*/ 	.byte	0x04, 0x37
        /*0002*/ 	.short	(.L_13 - .L_12)
.L_12:
        /*0004*/ 	.word	0x00000082


	//----- nvinfo : EIATTR_KPARAM_INFO
	.align		4
.L_13:
        /*0008*/ 	.byte	0x04, 0x17
        /*000a*/ 	.short	(.L_15 - .L_14)
.L_14:
        /*000c*/ 	.word	0x00000000
        /*0010*/ 	.short	0x0003
        /*0012*/ 	.short	0x0018
        /*0014*/ 	.byte	0x00, 0xf0, 0x21, 0x00


	//----- nvinfo : EIATTR_KPARAM_INFO
	.align		4
.L_15:
        /*0018*/ 	.byte	0x04, 0x17
        /*001a*/ 	.short	(.L_17 - .L_16)
.L_16:
        /*001c*/ 	.word	0x00000000
        /*0020*/ 	.short	0x0002
        /*0022*/ 	.short	0x0010
        /*0024*/ 	.byte	0x00, 0xf0, 0x21, 0x00


	//----- nvinfo : EIATTR_KPARAM_INFO
	.align		4
.L_17:
        /*0028*/ 	.byte	0x04, 0x17
        /*002a*/ 	.short	(.L_19 - .L_18)
.L_18:
        /*002c*/ 	.word	0x00000000
        /*0030*/ 	.short	0x0001
        /*0032*/ 	.short	0x0008
        /*0034*/ 	.byte	0x00, 0xf5, 0x21, 0x00


	//----- nvinfo : EIATTR_KPARAM_INFO
	.align		4
.L_19:
        /*0038*/ 	.byte	0x04, 0x17
        /*003a*/ 	.short	(.L_21 - .L_20)
.L_20:
        /*003c*/ 	.word	0x00000000
        /*0040*/ 	.short	0x0000
        /*0042*/ 	.short	0x0000
        /*0044*/ 	.byte	0x00, 0xf5, 0x21, 0x00


	//----- nvinfo : EIATTR_SPARSE_MMA_MASK
	.align		4
.L_21:
        /*0048*/ 	.byte	0x03, 0x50
        /*004a*/ 	.short	0x0000


	//----- nvinfo : EIATTR_MAXREG_COUNT
	.align		4
        /*004c*/ 	.byte	0x03, 0x1b
        /*004e*/ 	.short	0x00ff


	//----- nvinfo : EIATTR_MERCURY_ISA_VERSION
	.align		4
        /*0050*/ 	.byte	0x03, 0x5f
        /*0052*/ 	.short	0x0101


	//----- nvinfo : EIATTR_VRC_CTA_INIT_COUNT
	.align		4
        /*0054*/ 	.byte	0x02, 0x4a
	.zero		1
	.zero		1


	//----- nvinfo : EIATTR_EXIT_INSTR_OFFSETS
	.align		4
        /*0058*/ 	.byte	0x04, 0x1c
        /*005a*/ 	.short	(.L_23 - .L_22)


	//   ....[0]....
.L_22:
        /*005c*/ 	.word	0x00000080


	//   ....[1]....
        /*0060*/ 	.word	0x00000160


	//----- nvinfo : EIATTR_CBANK_PARAM_SIZE
	.align		4
.L_23:
        /*0064*/ 	.byte	0x03, 0x19
        /*0066*/ 	.short	0x0020


	//----- nvinfo : EIATTR_PARAM_CBANK
	.align		4
        /*0068*/ 	.byte	0x04, 0x0a
        /*006a*/ 	.short	(.L_25 - .L_24)
	.align		4
.L_24:
        /*006c*/ 	.word	index@(.nv.constant0._Z15my_daxpy_kernelPdS_dm)
        /*0070*/ 	.short	0x0380
        /*0072*/ 	.short	0x0020


	//----- nvinfo : EIATTR_SW_WAR
	.align		4
.L_25:
        /*0074*/ 	.byte	0x04, 0x36
        /*0076*/ 	.short	(.L_27 - .L_26)
.L_26:
        /*0078*/ 	.word	0x00000008
.L_27:


//--------------------- .nv.info._Z14my_fill_kernelPdmd --------------------------
	.section	.nv.info._Z14my_fill_kernelPdmd,"",@"SHT_CUDA_INFO"
	.sectionflags	@""
	.align	4


	//----- nvinfo : EIATTR_CUDA_API_VERSION
	.align		4
        /*0000*/ 	.byte	0x04, 0x37
        /*0002*/ 	.short	(.L_29 - .L_28)
.L_28:
        /*0004*/ 	.word	0x00000082


	//----- nvinfo : EIATTR_KPARAM_INFO
	.align		4
.L_29:
        /*0008*/ 	.byte	0x04, 0x17
        /*000a*/ 	.short	(.L_31 - .L_30)
.L_30:
        /*000c*/ 	.word	0x00000000
        /*0010*/ 	.short	0x0002
        /*0012*/ 	.short	0x0010
        /*0014*/ 	.byte	0x00, 0xf0, 0x21, 0x00


	//----- nvinfo : EIATTR_KPARAM_INFO
	.align		4
.L_31:
        /*0018*/ 	.byte	0x04, 0x17
        /*001a*/ 	.short	(.L_33 - .L_32)
.L_32:
        /*001c*/ 	.word	0x00000000
        /*0020*/ 	.short	0x0001
        /*0022*/ 	.short	0x0008
        /*0024*/ 	.byte	0x00, 0xf0, 0x21, 0x00


	//----- nvinfo : EIATTR_KPARAM_INFO
	.align		4
.L_33:
        /*0028*/ 	.byte	0x04, 0x17
        /*002a*/ 	.short	(.L_35 - .L_34)
.L_34:
        /*002c*/ 	.word	0x00000000
        /*0030*/ 	.short	0x0000
        /*0032*/ 	.short	0x0000
        /*0034*/ 	.byte	0x00, 0xf5, 0x21, 0x00


	//----- nvinfo : EIATTR_SPARSE_MMA_MASK
	.align		4
.L_35:
        /*0038*/ 	.byte	0x03, 0x50
        /*003a*/ 	.short	0x0000


	//----- nvinfo : EIATTR_MAXREG_COUNT
	.align		4
        /*003c*/ 	.byte	0x03, 0x1b
        /*003e*/ 	.short	0x00ff


	//----- nvinfo : EIATTR_MERCURY_ISA_VERSION
	.align		4
        /*0040*/ 	.byte	0x03, 0x5f
        /*0042*/ 	.short	0x0101


	//----- nvinfo : EIATTR_VRC_CTA_INIT_COUNT
	.align		4
        /*0044*/ 	.byte	0x02, 0x4a
	.zero		1
	.zero		1


	//----- nvinfo : EIATTR_EXIT_INSTR_OFFSETS
	.align		4
        /*0048*/ 	.byte	0x04, 0x1c
        /*004a*/ 	.short	(.L_37 - .L_36)


	//   ....[0]....
.L_36:
        /*004c*/ 	.word	0x00000080


	//   ....[1]....
        /*0050*/ 	.word	0x000000f0


	//----- nvinfo : EIATTR_CBANK_PARAM_SIZE
	.align		4
.L_37:
        /*0054*/ 	.byte	0x03, 0x19
        /*0056*/ 	.short	0x0018


	//----- nvinfo : EIATTR_PARAM_CBANK
	.align		4
        /*0058*/ 	.byte	0x04, 0x0a
        /*005a*/ 	.short	(.L_39 - .L_38)
	.align		4
.L_38:
        /*005c*/ 	.word	index@(.nv.constant0._Z14my_fill_kernelPdmd)
        /*0060*/ 	.short	0x0380
        /*0062*/ 	.short	0x0018


	//----- nvinfo : EIATTR_SW_WAR
	.align		4
.L_39:
        /*0064*/ 	.byte	0x04, 0x36
        /*0066*/ 	.short	(.L_41 - .L_40)
.L_40:
        /*0068*/ 	.word	0x00000008
.L_41:


//--------------------- .nv.callgraph             --------------------------
	.section	.nv.callgraph,"",@"SHT_CUDA_CALLGRAPH"
	.align	4
	.sectionentsize	8
	.align		4
        /*0000*/ 	.word	0x00000000
	.align		4
        /*0004*/ 	.word	0xffffffff
	.align		4
        /*0008*/ 	.word	0x00000000
	.align		4
        /*000c*/ 	.word	0xfffffffe
	.align		4
        /*0010*/ 	.word	0x00000000
	.align		4
        /*0014*/ 	.word	0xfffffffd
	.align		4
        /*0018*/ 	.word	0x00000000
	.align		4
        /*001c*/ 	.word	0xfffffffc


//--------------------- .text._Z15my_daxpy_kernelPdS_dm --------------------------
	.section	.text._Z15my_daxpy_kernelPdS_dm,"ax",@progbits
	.align	128
        .global         _Z15my_daxpy_kernelPdS_dm
        .type           _Z15my_daxpy_kernelPdS_dm,@function
        .size           _Z15my_daxpy_kernelPdS_dm,(.L_x_2 - _Z15my_daxpy_kernelPdS_dm)
        .other          _Z15my_daxpy_kernelPdS_dm,@"STO_CUDA_ENTRY STV_DEFAULT"
_Z15my_daxpy_kernelPdS_dm:
.text._Z15my_daxpy_kernelPdS_dm:
[----:B------:R-:W-:Y:S01]  /*0000*/  LDC R1, c[0x0][0x37c] ;  /* 0x0000df00ff017b82 */ /* 0x000fe20000000800 */
[----:B------:R-:W0:Y:S07]  /*0010*/  S2R R0, SR_TID.X ;  /* 0x0000000000007919 */ /* 0x000e2e0000002100 */
[----:B------:R-:W0:Y:S01]  /*0020*/  S2UR UR4, SR_CTAID.X ;  /* 0x00000000000479c3 */ /* 0x000e220000002500 */
[----:B------:R-:W1:Y:S07]  /*0030*/  LDCU.64 UR6, c[0x0][0x398] ;  /* 0x00007300ff0677ac */ /* 0x000e6e0008000a00 */
[----:B------:R-:W0:Y:S02]  /*0040*/  LDC R3, c[0x0][0x360] ;  /* 0x0000d800ff037b82 */ /* 0x000e240000000800 */
[----:B0-----:R-:W-:-:S05]  /*0050*/  IMAD R0, R3, UR4, R0 ;  /* 0x0000000403007c24 */ /* 0x001fca000f8e0200 */
[----:B-1----:R-:W-:-:S04]  /*0060*/  ISETP.GE.U32.AND P0, PT, R0, UR6, PT ;  /* 0x0000000600007c0c */ /* 0x002fc8000bf06070 */
[----:B------:R-:W-:-:S13]  /*0070*/  ISETP.GE.U32.AND.EX P0, PT, RZ, UR7, PT, P0 ;  /* 0x00000007ff007c0c */ /* 0x000fda000bf06100 */
[----:B------:R-:W-:Y:S05]  /*0080*/  @P0 EXIT ;  /* 0x000000000000094d */ /* 0x000fea0003800000 */
[----:B------:R-:W0:Y:S01]  /*0090*/  LDCU.128 UR8, c[0x0][0x380] ;  /* 0x00007000ff0877ac */ /* 0x000e220008000c00 */
[----:B------:R-:W-:Y:S01]  /*00a0*/  IMAD.SHL.U32 R6, R0, 0x8, RZ ;  /* 0x0000000800067824 */ /* 0x000fe200078e00ff */
[----:B------:R-:W-:Y:S01]  /*00b0*/  SHF.R.U32.HI R0, RZ, 0x1d, R0 ;  /* 0x0000001dff007819 */ /* 0x000fe20000011600 */
[----:B------:R-:W1:Y:S01]  /*00c0*/  LDCU.64 UR4, c[0x0][0x358] ;  /* 0x00006b00ff0477ac */ /* 0x000e620008000a00 */
[----:B------:R-:W2:Y:S02]  /*00d0*/  LDCU.64 UR6, c[0x0][0x390] ;  /* 0x00007200ff0677ac */ /* 0x000ea40008000a00 */
[C---:B0-----:R-:W-:Y:S02]  /*00e0*/  IADD3 R2, P0, PT, R6.reuse, UR10, RZ ;  /* 0x0000000a06027c10 */ /* 0x041fe4000ff1e0ff */
[----:B------:R-:W-:Y:S02]  /*00f0*/  IADD3 R6, P1, PT, R6, UR8, RZ ;  /* 0x0000000806067c10 */ /* 0x000fe4000ff3e0ff */
[----:B------:R-:W-:-:S02]  /*0100*/  IADD3.X R3, PT, PT, R0, UR11, RZ, P0, !PT ;  /* 0x0000000b00037c10 */ /* 0x000fc400087fe4ff */
[----:B------:R-:W-:-:S03]  /*0110*/  IADD3.X R7, PT, PT, R0, UR9, RZ, P1, !PT ;  /* 0x0000000900077c10 */ /* 0x000fc60008ffe4ff */
[----:B-1----:R-:W2:Y:S04]  /*0120*/  LDG.E.64 R4, desc[UR4][R2.64] ;  /* 0x0000000402047981 */ /* 0x002ea8000c1e1b00 */
[----:B------:R-:W2:Y:S02]  /*0130*/  LDG.E.64 R6, desc[UR4][R6.64] ;  /* 0x0000000406067981 */ /* 0x000ea4000c1e1b00 */
[----:B--2---:R-:W-:-:S07]  /*0140*/  DFMA R4, R6, UR6, R4 ;  /* 0x0000000606047c2b */ /* 0x004fce0008000004 */
[----:B------:R-:W-:Y:S01]  /*0150*/  STG.E.64 desc[UR4][R2.64], R4 ;  /* 0x0000000402007986 */ /* 0x000fe2000c101b04 */
[----:B------:R-:W-:Y:S05]  /*0160*/  EXIT ;  /* 0x000000000000794d */ /* 0x000fea0003800000 */
.L_x_0:
[----:B------:R-:W-:-:S00]  /*0170*/  BRA `(.L_x_0) ;  /* 0xfffffffc00fc7947 */ /* 0x000fc0000383ffff */
[----:B------:R-:W-:-:S00]  /*0180*/  NOP ;  /* 0x0000000000007918 */ /* 0x000fc00000000000 */
[----:B------:R-:W-:-:S00]  /*0190*/  NOP ;  /* 0x0000000000007918 */ /* 0x000fc00000000000 */
[----:B------:R-:W-:-:S00]  /*01a0*/  NOP ;  /* 0x0000000000007918 */ /* 0x000fc00000000000 */
[----:B------:R-:W-:-:S00]  /*01b0*/  NOP ;  /* 0x0000000000007918 */ /* 0x000fc00000000000 */
[----:B------:R-:W-:-:S00]  /*01c0*/  NOP ;  /* 0x0000000000007918 */ /* 0x000fc00000000000 */
[----:B------:R-:W-:-:S00]  /*01d0*/  NOP ;  /* 0x0000000000007918 */ /* 0x000fc00000000000 */
[----:B------:R-:W-:-:S00]  /*01e0*/  NOP ;  /* 0x0000000000007918 */ /* 0x000fc00000000000 */
[----:B------:R-:W-:-:S00]  /*01f0*/  NOP ;  /* 0x0000000000007918 */ /* 0x000fc00000000000 */
.L_x_2:


//--------------------- .text._Z14my_fill_kernelPdmd --------------------------
	.section	.text._Z14my_fill_kernelPdmd,"ax",@progbits
	.align	128
        .global         _Z14my_fill_kernelPdmd
        .type           _Z14my_fill_kernelPdmd,@function
        .size           _Z14my_fill_kernelPdmd,(.L_x_3 - _Z14my_fill_kernelPdmd)
        .other          _Z14my_fill_kernelPdmd,@"STO_CUDA_ENTRY STV_DEFAULT"
_Z14my_fill_kernelPdmd:
.text._Z14my_fill_kernelPdmd:
        /* <DEDUP_REMOVED lines=9> */
[----:B------:R-:W0:Y:S01]  /*0090*/  LDCU.64 UR6, c[0x0][0x380] ;  /* 0x00007000ff0677ac */ /* 0x000e220008000a00 */
[----:B------:R-:W1:Y:S01]  /*00a0*/  LDC.64 R4, c[0x0][0x390] ;  /* 0x0000e400ff047b82 */ /* 0x000e620000000a00 */
[----:B------:R-:W1:Y:S01]  /*00b0*/  LDCU.64 UR4, c[0x0][0x358] ;  /* 0x00006b00ff0477ac */ /* 0x000e620008000a00 */
[----:B0-----:R-:W-:-:S04]  /*00c0*/  LEA R2, P0, R0, UR6, 0x3 ;  /* 0x0000000600027c11 */ /* 0x001fc8000f8018ff */
[----:B------:R-:W-:-:S05]  /*00d0*/  LEA.HI.X R3, R0, UR7, RZ, 0x3, P0 ;  /* 0x0000000700037c11 */ /* 0x000fca00080f1cff */
[----:B-1----:R-:W-:Y:S01]  /*00e0*/  STG.E.64 desc[UR4][R2.64], R4 ;  /* 0x0000000402007986 */ /* 0x002fe2000c101b04 */
[----:B------:R-:W-:Y:S05]  /*00f0*/  EXIT ;  /* 0x000000000000794d */ /* 0x000fea0003800000 */
.L_x_1:
        /* <DEDUP_REMOVED lines=16> */
.L_x_3:


//--------------------- .nv.shared.reserved.0     --------------------------
	.section	.nv.shared.reserved.0,"aw",@nobits
	.weak		__nv_reservedSMEM_offset_0_alias
	.size		__nv_reservedSMEM_offset_0_alias, 0, 64
	.other		__nv_reservedSMEM_offset_0_alias,@"STO_CUDA_RESERVED_SHARED STV_DEFAULT"
__nv_reservedSMEM_offset_0_alias:
	.zero		0
	.zero		64


//--------------------- .nv.constant0._Z15my_daxpy_kernelPdS_dm --------------------------
	.section	.nv.constant0._Z15my_daxpy_kernelPdS_dm,"a",@progbits
	.sectionflags	@""
	.align	4
.nv.constant0._Z15my_daxpy_kernelPdS_dm:
	.zero		928


//--------------------- .nv.constant0._Z14my_fill_kernelPdmd --------------------------
	.section	.nv.constant0._Z14my_fill_kernelPdmd,"a",@progbits
	.sectionflags	@""
	.align	4
.nv.constant0._Z14my_fill_kernelPdmd:
	.zero		920


//--------------------- SYMBOLS --------------------------

	.type		.nv.reservedSmem.offset0,@object
	.size		.nv.reservedSmem.offset0,0x4
